//
// Generated by NVIDIA NVVM Compiler
//
// Compiler Build ID: CL-36424714
// Cuda compilation tools, release 13.0, V13.0.88
// Based on NVVM 20.0.0
//

.version 9.0
.target sm_100
.address_size 64

	// .globl	_Z6reducePiS_m
// _ZZ6reducePiS_mE12shared_array has been demoted

.visible .entry _Z6reducePiS_m(
	.param .u64 .ptr .align 1 _Z6reducePiS_m_param_0,
	.param .u64 .ptr .align 1 _Z6reducePiS_m_param_1,
	.param .u64 _Z6reducePiS_m_param_2
)
{
	.reg .pred 	%p<23>;
	.reg .b32 	%r<93>;
	.reg .b64 	%rd<26>;
	// demoted variable
	.shared .align 4 .b8 _ZZ6reducePiS_mE12shared_array[4096];
	ld.param.u64 	%rd3, [_Z6reducePiS_m_param_0];
	ld.param.u64 	%rd2, [_Z6reducePiS_m_param_1];
	cvta.to.global.u64 	%rd4, %rd3;
	mov.u32 	%r24, %ntid.x;
	mov.u32 	%r25, %ctaid.x;
	mov.u32 	%r1, %tid.x;
	mad.lo.s32 	%r26, %r24, %r25, %r1;
	mul.wide.u32 	%rd5, %r26, 4;
	add.s64 	%rd6, %rd4, %rd5;
	ld.global.u32 	%r27, [%rd6];
	shl.b32 	%r84, %r27, 1;
	and.b32  	%r28, %r1, 1;
	setp.eq.b32 	%p1, %r28, 1;
	not.pred 	%p2, %p1;
	shl.b32 	%r29, %r1, 2;
	mov.u32 	%r30, _ZZ6reducePiS_mE12shared_array;
	add.s32 	%r3, %r30, %r29;
	@%p2 bra 	$L__BB0_2;
	st.shared.u32 	[%r3], %r84;
$L__BB0_2:
	bar.sync 	0;
	cvt.u64.u32 	%rd1, %r1;
	setp.eq.b32 	%p3, %r28, 1;
	@%p3 bra 	$L__BB0_5;
	xor.b32  	%r33, %r29, 4;
	add.s32 	%r35, %r30, %r33;
	ld.shared.u32 	%r36, [%r35];
	add.s32 	%r84, %r36, %r84;
	and.b64  	%rd7, %rd1, 2;
	setp.eq.s64 	%p4, %rd7, 0;
	@%p4 bra 	$L__BB0_5;
	st.shared.u32 	[%r3], %r84;
$L__BB0_5:
	bar.sync 	0;
	and.b64  	%rd8, %rd1, 2;
	setp.ne.s64 	%p5, %rd8, 0;
	@%p5 bra 	$L__BB0_8;
	xor.b32  	%r38, %r29, 8;
	add.s32 	%r40, %r30, %r38;
	ld.shared.u32 	%r41, [%r40];
	add.s32 	%r84, %r41, %r84;
	and.b64  	%rd9, %rd1, 4;
	setp.eq.s64 	%p6, %rd9, 0;
	@%p6 bra 	$L__BB0_8;
	st.shared.u32 	[%r3], %r84;
$L__BB0_8:
	bar.sync 	0;
	and.b64  	%rd10, %rd1, 4;
	setp.ne.s64 	%p7, %rd10, 0;
	@%p7 bra 	$L__BB0_11;
	xor.b32  	%r43, %r29, 16;
	add.s32 	%r45, %r30, %r43;
	ld.shared.u32 	%r46, [%r45];
	add.s32 	%r84, %r46, %r84;
	and.b64  	%rd11, %rd1, 8;
	setp.eq.s64 	%p8, %rd11, 0;
	@%p8 bra 	$L__BB0_11;
	st.shared.u32 	[%r3], %r84;
$L__BB0_11:
	bar.sync 	0;
	and.b64  	%rd12, %rd1, 8;
	setp.ne.s64 	%p9, %rd12, 0;
	@%p9 bra 	$L__BB0_14;
	xor.b32  	%r48, %r29, 32;
	add.s32 	%r50, %r30, %r48;
	ld.shared.u32 	%r51, [%r50];
	add.s32 	%r84, %r51, %r84;
	and.b64  	%rd13, %rd1, 16;
	setp.eq.s64 	%p10, %rd13, 0;
	@%p10 bra 	$L__BB0_14;
	st.shared.u32 	[%r3], %r84;
$L__BB0_14:
	bar.sync 	0;
	and.b64  	%rd14, %rd1, 16;
	setp.ne.s64 	%p11, %rd14, 0;
	@%p11 bra 	$L__BB0_17;
	xor.b32  	%r53, %r29, 64;
	add.s32 	%r55, %r30, %r53;
	ld.shared.u32 	%r56, [%r55];
	add.s32 	%r84, %r56, %r84;
	and.b64  	%rd15, %rd1, 32;
	setp.eq.s64 	%p12, %rd15, 0;
	@%p12 bra 	$L__BB0_17;
	st.shared.u32 	[%r3], %r84;
$L__BB0_17:
	bar.sync 	0;
	and.b64  	%rd16, %rd1, 32;
	setp.ne.s64 	%p13, %rd16, 0;
	@%p13 bra 	$L__BB0_20;
	xor.b32  	%r58, %r29, 128;
	add.s32 	%r60, %r30, %r58;
	ld.shared.u32 	%r61, [%r60];
	add.s32 	%r84, %r61, %r84;
	and.b64  	%rd17, %rd1, 64;
	setp.eq.s64 	%p14, %rd17, 0;
	@%p14 bra 	$L__BB0_20;
	st.shared.u32 	[%r3], %r84;
$L__BB0_20:
	bar.sync 	0;
	and.b64  	%rd18, %rd1, 64;
	setp.ne.s64 	%p15, %rd18, 0;
	@%p15 bra 	$L__BB0_23;
	xor.b32  	%r63, %r29, 256;
	add.s32 	%r65, %r30, %r63;
	ld.shared.u32 	%r66, [%r65];
	add.s32 	%r84, %r66, %r84;
	and.b64  	%rd19, %rd1, 128;
	setp.eq.s64 	%p16, %rd19, 0;
	@%p16 bra 	$L__BB0_23;
	st.shared.u32 	[%r3], %r84;
$L__BB0_23:
	bar.sync 	0;
	and.b64  	%rd20, %rd1, 128;
	setp.ne.s64 	%p17, %rd20, 0;
	@%p17 bra 	$L__BB0_26;
	xor.b32  	%r68, %r29, 512;
	add.s32 	%r70, %r30, %r68;
	ld.shared.u32 	%r71, [%r70];
	add.s32 	%r84, %r71, %r84;
	and.b64  	%rd21, %rd1, 256;
	setp.eq.s64 	%p18, %rd21, 0;
	@%p18 bra 	$L__BB0_26;
	st.shared.u32 	[%r3], %r84;
$L__BB0_26:
	bar.sync 	0;
	and.b64  	%rd22, %rd1, 256;
	setp.ne.s64 	%p19, %rd22, 0;
	@%p19 bra 	$L__BB0_29;
	xor.b32  	%r73, %r29, 1024;
	add.s32 	%r75, %r30, %r73;
	ld.shared.u32 	%r76, [%r75];
	add.s32 	%r84, %r76, %r84;
	and.b64  	%rd23, %rd1, 512;
	setp.eq.s64 	%p20, %rd23, 0;
	@%p20 bra 	$L__BB0_29;
	st.shared.u32 	[%r3], %r84;
$L__BB0_29:
	bar.sync 	0;
	and.b64  	%rd24, %rd1, 512;
	setp.ne.s64 	%p21, %rd24, 0;
	@%p21 bra 	$L__BB0_31;
	xor.b32  	%r78, %r29, 2048;
	add.s32 	%r80, %r30, %r78;
	ld.shared.u32 	%r81, [%r80];
	add.s32 	%r84, %r81, %r84;
$L__BB0_31:
	bar.sync 	0;
	setp.ne.s32 	%p22, %r1, 0;
	@%p22 bra 	$L__BB0_33;
	cvta.to.global.u64 	%rd25, %rd2;
	atom.global.add.u32 	%r82, [%rd25], %r84;
$L__BB0_33:
	ret;

}


// ===== COMPILED SASS (sm_100) =====

	.target	sm_100

	.elftype	@"ET_EXEC"


//--------------------- .note.nv.tkinfo           --------------------------
	.section	.note.nv.tkinfo,"",@"SHT_NOTE"
	.sectionflags	@"SHF_NOTE_NV_TKINFO"
	.tkinfo
        /*0018*/ 	.word	0x00000002
        /*0030*/ 	.string	""
        /*0030*/ 	.string	"ptxas"
        /*0030*/ 	.string	"Cuda compilation tools, release 13.0, V13.0.88"
        /*0030*/ 	.string	"Build cuda_13.0.r13.0/compiler.36424714_0"
        /*0030*/ 	.string	"-arch sm_100 -m 64 "



//--------------------- .note.nv.cuinfo           --------------------------
	.section	.note.nv.cuinfo,"",@"SHT_NOTE"
	.sectionflags	@"SHF_NOTE_NV_CUINFO"
        /*0018*/ 	.short	0x0002
        /*001a*/ 	.short	0x0064
        /*001c*/ 	.short	0x0082
	.zero		2


//--------------------- .nv.info                  --------------------------
	.section	.nv.info,"",@"SHT_CUDA_INFO"
	.align	4


	//----- nvinfo : EIATTR_REGCOUNT
	.align		4
        /*0000*/ 	.byte	0x04, 0x2f
        /*0002*/ 	.short	(.L_1 - .L_0)
	.align		4
.L_0:
        /*0004*/ 	.word	index@(_Z6reducePiS_m)
        /*0008*/ 	.word	0x00000009


	//----- nvinfo : EIATTR_FRAME_SIZE
	.align		4
.L_1:
        /*000c*/ 	.byte	0x04, 0x11
        /*000e*/ 	.short	(.L_3 - .L_2)
	.align		4
.L_2:
        /*0010*/ 	.word	index@(_Z6reducePiS_m)
        /*0014*/ 	.word	0x00000000


	//----- nvinfo : EIATTR_MIN_STACK_SIZE
	.align		4
.L_3:
        /*0018*/ 	.byte	0x04, 0x12
        /*001a*/ 	.short	(.L_5 - .L_4)
	.align		4
.L_4:
        /*001c*/ 	.word	index@(_Z6reducePiS_m)
        /*0020*/ 	.word	0x00000000
.L_5:


//--------------------- .nv.compat                --------------------------
	.section	.nv.compat,"",@"SHT_CUDA_COMPAT_INFO"
	.align	4
        /*0000*/ 	.byte	0x02, 0x09, 0x00, 0x00, 0x02, 0x02, 0x01, 0x00, 0x02, 0x05, 0x05, 0x00, 0x03, 0x07, 0x01, 0x01
        /*0010*/ 	.byte	0x02, 0x03, 0x00, 0x00, 0x02, 0x06, 0x01, 0x00, 0x04, 0x0b, 0x08, 0x00, 0x09, 0x00, 0x00, 0x00
        /*0020*/ 	.byte	0x00, 0x00, 0x00, 0x00


//--------------------- .nv.info._Z6reducePiS_m   --------------------------
	.section	.nv.info._Z6reducePiS_m,"",@"SHT_CUDA_INFO"
	.sectionflags	@""
	.align	4


	//----- nvinfo : EIATTR_CUDA_API_VERSION
	.align		4
        /*0000*/ 	.byte	0x04, 0x37
        /*0002*/ 	.short	(.L_7 - .L_6)
.L_6:
        /*0004*/ 	.word	0x00000082


	//----- nvinfo : EIATTR_KPARAM_INFO
	.align		4
.L_7:
        /*0008*/ 	.byte	0x04, 0x17
        /*000a*/ 	.short	(.L_9 - .L_8)
.L_8:
        /*000c*/ 	.word	0x00000000
        /*0010*/ 	.short	0x0002
        /*0012*/ 	.short	0x0010
        /*0014*/ 	.byte	0x00, 0xf0, 0x21, 0x00


	//----- nvinfo : EIATTR_KPARAM_INFO
	.align		4
.L_9:
        /*0018*/ 	.byte	0x04, 0x17
        /*001a*/ 	.short	(.L_11 - .L_10)
.L_10:
        /*001c*/ 	.word	0x00000000
        /*0020*/ 	.short	0x0001
        /*0022*/ 	.short	0x0008
        /*0024*/ 	.byte	0x00, 0xf5, 0x21, 0x00


	//----- nvinfo : EIATTR_KPARAM_INFO
	.align		4
.L_11:
        /*0028*/ 	.byte	0x04, 0x17
        /*002a*/ 	.short	(.L_13 - .L_12)
.L_12:
        /*002c*/ 	.word	0x00000000
        /*0030*/ 	.short	0x0000
        /*0032*/ 	.short	0x0000
        /*0034*/ 	.byte	0x00, 0xf5, 0x21, 0x00


	//----- nvinfo : EIATTR_SPARSE_MMA_MASK
	.align		4
.L_13:
        /*0038*/ 	.byte	0x03, 0x50
        /*003a*/ 	.short	0x0000


	//----- nvinfo : EIATTR_MAXREG_COUNT
	.align		4
        /*003c*/ 	.byte	0x03, 0x1b
        /*003e*/ 	.short	0x00ff


	//----- nvinfo : EIATTR_NUM_BARRIERS
	.align		4
        /*0040*/ 	.byte	0x02, 0x4c
        /*0042*/ 	.byte	0x01
	.zero		1


	//----- nvinfo : EIATTR_MERCURY_ISA_VERSION
	.align		4
        /*0044*/ 	.byte	0x03, 0x5f
        /*0046*/ 	.short	0x0101


	//----- nvinfo : EIATTR_VRC_CTA_INIT_COUNT
	.align		4
        /*0048*/ 	.byte	0x02, 0x4a
	.zero		1
	.zero		1


	//----- nvinfo : EIATTR_EXIT_INSTR_OFFSETS
	.align		4
        /*004c*/ 	.byte	0x04, 0x1c
        /*004e*/ 	.short	(.L_15 - .L_14)


	//   ....[0]....
.L_14:
        /*0050*/ 	.word	0x00000700


	//   ....[1]....
        /*0054*/ 	.word	0x00000740


	//----- nvinfo : EIATTR_CRS_STACK_SIZE
	.align		4
.L_15:
        /*0058*/ 	.byte	0x04, 0x1e
        /*005a*/ 	.short	(.L_17 - .L_16)
.L_16:
        /*005c*/ 	.word	0x00000000


	//----- nvinfo : EIATTR_CBANK_PARAM_SIZE
	.align		4
.L_17:
        /*0060*/ 	.byte	0x03, 0x19
        /*0062*/ 	.short	0x0018


	//----- nvinfo : EIATTR_PARAM_CBANK
	.align		4
        /*0064*/ 	.byte	0x04, 0x0a
        /*0066*/ 	.short	(.L_19 - .L_18)
	.align		4
.L_18:
        /*0068*/ 	.word	index@(.nv.constant0._Z6reducePiS_m)
        /*006c*/ 	.short	0x0380
        /*006e*/ 	.short	0x0018


	//----- nvinfo : EIATTR_SW_WAR
	.align		4
.L_19:
        /*0070*/ 	.byte	0x04, 0x36
        /*0072*/ 	.short	(.L_21 - .L_20)
.L_20:
        /*0074*/ 	.word	0x00000008
.L_21:


//--------------------- .nv.callgraph             --------------------------
	.section	.nv.callgraph,"",@"SHT_CUDA_CALLGRAPH"
	.align	4
	.sectionentsize	8
	.align		4
        /*0000*/ 	.word	0x00000000
	.align		4
        /*0004*/ 	.word	0xffffffff
	.align		4
        /*0008*/ 	.word	0x00000000
	.align		4
        /*000c*/ 	.word	0xfffffffe
	.align		4
        /*0010*/ 	.word	0x00000000
	.align		4
        /*0014*/ 	.word	0xfffffffd
	.align		4
        /*0018*/ 	.word	0x00000000
	.align		4
        /*001c*/ 	.word	0xfffffffc


//--------------------- .text._Z6reducePiS_m      --------------------------
	.section	.text._Z6reducePiS_m,"ax",@progbits
	.align	128
        .global         _Z6reducePiS_m
        .type           _Z6reducePiS_m,@function
        .size           _Z6reducePiS_m,(.L_x_19 - _Z6reducePiS_m)
        .other          _Z6reducePiS_m,@"STO_CUDA_ENTRY STV_DEFAULT"
_Z6reducePiS_m:
.text._Z6reducePiS_m:
[----:B------:R-:W-:Y:S01]  /*0000*/  LDC R1, c[0x0][0x37c] ;  /* 0x0000df00ff017b82 */ /* 0x000fe20000000800 */
[----:B------:R-:W0:Y:S07]  /*0010*/  S2R R5, SR_CTAID.X ;  /* 0x0000000000057919 */ /* 0x000e2e0000002500 */
[----:B------:R-:W1:Y:S01]  /*0020*/  LDC.64 R2, c[0x0][0x380] ;  /* 0x0000e000ff027b82 */ /* 0x000e620000000a00 */
[----:B------:R-:W0:Y:S01]  /*0030*/  LDCU UR4, c[0x0][0x360] ;  /* 0x00006c00ff0477ac */ /* 0x000e220008000800 */
[----:B------:R-:W0:Y:S01]  /*0040*/  S2R R0, SR_TID.X ;  /* 0x0000000000007919 */ /* 0x000e220000002100 */
[----:B------:R-:W2:Y:S01]  /*0050*/  LDCU.64 UR6, c[0x0][0x358] ;  /* 0x00006b00ff0677ac */ /* 0x000ea20008000a00 */
[----:B0-----:R-:W-:-:S04]  /*0060*/  IMAD R5, R5, UR4, R0 ;  /* 0x0000000405057c24 */ /* 0x001fc8000f8e0200 */
[----:B-1----:R-:W-:-:S06]  /*0070*/  IMAD.WIDE.U32 R2, R5, 0x4, R2 ;  /* 0x0000000405027825 */ /* 0x002fcc00078e0002 */
[----:B--2---:R0:W2:Y:S01]  /*0080*/  LDG.E R2, desc[UR6][R2.64] ;  /* 0x0000000602027981 */ /* 0x0040a2000c1e1900 */
[----:B------:R-:W1:Y:S01]  /*0090*/  S2UR UR5, SR_CgaCtaId ;  /* 0x00000000000579c3 */ /* 0x000e620000008800 */
[C---:B------:R-:W-:Y:S01]  /*00a0*/  LOP3.LUT R4, R0.reuse, 0x1, RZ, 0xc0, !PT ;  /* 0x0000000100047812 */ /* 0x040fe200078ec0ff */
[----:B------:R-:W-:Y:S01]  /*00b0*/  UMOV UR4, 0x400 ;  /* 0x0000040000047882 */ /* 0x000fe20000000000 */
[----:B------:R-:W-:Y:S01]  /*00c0*/  BSSY.RECONVERGENT B0, `(.L_x_0) ;  /* 0x0000013000007945 */ /* 0x000fe20003800200 */
[----:B------:R-:W-:Y:S02]  /*00d0*/  LOP3.LUT P6, RZ, R0, 0x2, RZ, 0xc0, !PT ;  /* 0x0000000200ff7812 */ /* 0x000fe400078cc0ff */
[----:B------:R-:W-:Y:S02]  /*00e0*/  ISETP.NE.U32.AND P5, PT, R4, 0x1, PT ;  /* 0x000000010400780c */ /* 0x000fe40003fa5070 */
[C---:B------:R-:W-:Y:S01]  /*00f0*/  LOP3.LUT P0, RZ, R0.reuse, 0x4, RZ, 0xc0, !PT ;  /* 0x0000000400ff7812 */ /* 0x040fe2000780c0ff */
[C---:B0-----:R-:W-:Y:S01]  /*0100*/  IMAD.SHL.U32 R3, R0.reuse, 0x4, RZ ;  /* 0x0000000400037824 */ /* 0x041fe200078e00ff */
[----:B------:R-:W-:-:S02]  /*0110*/  LOP3.LUT P1, RZ, R0, 0x8, RZ, 0xc0, !PT ;  /* 0x0000000800ff7812 */ /* 0x000fc4000782c0ff */
[C---:B------:R-:W-:Y:S02]  /*0120*/  LOP3.LUT P2, RZ, R0.reuse, 0x10, RZ, 0xc0, !PT ;  /* 0x0000001000ff7812 */ /* 0x040fe4000784c0ff */
[C---:B------:R-:W-:Y:S02]  /*0130*/  LOP3.LUT P3, RZ, R0.reuse, 0x20, RZ, 0xc0, !PT ;  /* 0x0000002000ff7812 */ /* 0x040fe4000786c0ff */
[----:B------:R-:W-:Y:S01]  /*0140*/  LOP3.LUT P4, RZ, R0, 0x40, RZ, 0xc0, !PT ;  /* 0x0000004000ff7812 */ /* 0x000fe2000788c0ff */
[----:B-1----:R-:W-:Y:S01]  /*0150*/  ULEA UR4, UR5, UR4, 0x18 ;  /* 0x0000000405047291 */ /* 0x002fe2000f8ec0ff */
[----:B--2---:R-:W-:-:S08]  /*0160*/  IMAD.SHL.U32 R4, R2, 0x2, RZ ;  /* 0x0000000202047824 */ /* 0x004fd000078e00ff */
[----:B------:R0:W-:Y:S01]  /*0170*/  @!P5 STS [R3+UR4], R4 ;  /* 0x000000040300d988 */ /* 0x0001e20008000804 */
[----:B------:R-:W-:Y:S06]  /*0180*/  BAR.SYNC.DEFER_BLOCKING 0x0 ;  /* 0x0000000000007b1d */ /* 0x000fec0000010000 */
[----:B------:R-:W-:Y:S05]  /*0190*/  @!P5 BRA `(.L_x_1) ;  /* 0x000000000014d947 */ /* 0x000fea0003800000 */
[----:B------:R-:W-:Y:S02]  /*01a0*/  LOP3.LUT R2, R3, 0x4, RZ, 0x3c, !PT ;  /* 0x0000000403027812 */ /* 0x000fe400078e3cff */
[----:B------:R-:W-:-:S03]  /*01b0*/  LOP3.LUT P5, RZ, R0, 0x2, RZ, 0xc0, !PT ;  /* 0x0000000200ff7812 */ /* 0x000fc600078ac0ff */
[----:B------:R-:W0:Y:S02]  /*01c0*/  LDS R5, [R2+UR4] ;  /* 0x0000000402057984 */ /* 0x000e240008000800 */
[----:B0-----:R-:W-:-:S08]  /*01d0*/  IMAD.IADD R4, R4, 0x1, R5 ;  /* 0x0000000104047824 */ /* 0x001fd000078e0205 */
[----:B------:R1:W-:Y:S02]  /*01e0*/  @P5 STS [R3+UR4], R4 ;  /* 0x0000000403005988 */ /* 0x0003e40008000804 */
.L_x_1:
[----:B------:R-:W-:Y:S05]  /*01f0*/  BSYNC.RECONVERGENT B0 ;  /* 0x0000000000007941 */ /* 0x000fea0003800200 */
.L_x_0:
[----:B------:R-:W-:Y:S01]  /*0200*/  BAR.SYNC.DEFER_BLOCKING 0x0 ;  /* 0x0000000000007b1d */ /* 0x000fe20000010000 */
[----:B------:R-:W-:-:S05]  /*0210*/  LOP3.LUT P5, RZ, R0, 0x80, RZ, 0xc0, !PT ;  /* 0x0000008000ff7812 */ /* 0x000fca00078ac0ff */
[----:B------:R-:W-:Y:S04]  /*0220*/  BSSY.RECONVERGENT B0, `(.L_x_2) ;  /* 0x0000007000007945 */ /* 0x000fe80003800200 */
[----:B------:R-:W-:Y:S05]  /*0230*/  @P6 BRA `(.L_x_3) ;  /* 0x0000000000146947 */ /* 0x000fea0003800000 */
[----:B------:R-:W-:Y:S02]  /*0240*/  LOP3.LUT R2, R3, 0x8, RZ, 0x3c, !PT ;  /* 0x0000000803027812 */ /* 0x000fe400078e3cff */
[----:B------:R-:W-:-:S03]  /*0250*/  LOP3.LUT P6, RZ, R0, 0x4, RZ, 0xc0, !PT ;  /* 0x0000000400ff7812 */ /* 0x000fc600078cc0ff */
[----:B------:R-:W0:Y:S02]  /*0260*/  LDS R5, [R2+UR4] ;  /* 0x0000000402057984 */ /* 0x000e240008000800 */
[----:B01----:R-:W-:-:S08]  /*0270*/  IMAD.IADD R4, R4, 0x1, R5 ;  /* 0x0000000104047824 */ /* 0x003fd000078e0205 */
[----:B------:R2:W-:Y:S02]  /*0280*/  @P6 STS [R3+UR4], R4 ;  /* 0x0000000403006988 */ /* 0x0005e40008000804 */
.L_x_3:
[----:B------:R-:W-:Y:S05]  /*0290*/  BSYNC.RECONVERGENT B0 ;  /* 0x0000000000007941 */ /* 0x000fea0003800200 */
.L_x_2:
[----:B------:R-:W-:Y:S01]  /*02a0*/  BAR.SYNC.DEFER_BLOCKING 0x0 ;  /* 0x0000000000007b1d */ /* 0x000fe20000010000 */
[----:B------:R-:W-:-:S05]  /*02b0*/  LOP3.LUT P6, RZ, R0, 0x200, RZ, 0xc0, !PT ;  /* 0x0000020000ff7812 */ /* 0x000fca00078cc0ff */
[----:B------:R-:W-:Y:S04]  /*02c0*/  BSSY.RECONVERGENT B0, `(.L_x_4) ;  /* 0x0000007000007945 */ /* 0x000fe80003800200 */
[----:B------:R-:W-:Y:S05]  /*02d0*/  @P0 BRA `(.L_x_5) ;  /* 0x0000000000140947 */ /* 0x000fea0003800000 */
[----:B------:R-:W-:Y:S02]  /*02e0*/  LOP3.LUT R2, R3, 0x10, RZ, 0x3c, !PT ;  /* 0x0000001003027812 */ /* 0x000fe400078e3cff */
[----:B------:R-:W-:-:S03]  /*02f0*/  LOP3.LUT P0, RZ, R0, 0x8, RZ, 0xc0, !PT ;  /* 0x0000000800ff7812 */ /* 0x000fc6000780c0ff */
[----:B------:R-:W0:Y:S02]  /*0300*/  LDS R5, [R2+UR4] ;  /* 0x0000000402057984 */ /* 0x000e240008000800 */
[----:B012---:R-:W-:-:S08]  /*0310*/  IMAD.IADD R4, R4, 0x1, R5 ;  /* 0x0000000104047824 */ /* 0x007fd000078e0205 */
[----:B------:R3:W-:Y:S02]  /*0320*/  @P0 STS [R3+UR4], R4 ;  /* 0x0000000403000988 */ /* 0x0007e40008000804 */
.L_x_5:
[----:B------:R-:W-:Y:S05]  /*0330*/  BSYNC.RECONVERGENT B0 ;  /* 0x0000000000007941 */ /* 0x000fea0003800200 */
.L_x_4:
[----:B------:R-:W-:Y:S01]  /*0340*/  BAR.SYNC.DEFER_BLOCKING 0x0 ;  /* 0x0000000000007b1d */ /* 0x000fe20000010000 */
[----:B------:R-:W-:Y:S02]  /*0350*/  LOP3.LUT P0, RZ, R0, 0x100, RZ, 0xc0, !PT ;  /* 0x0000010000ff7812 */ /* 0x000fe4000780c0ff */
[----:B------:R-:W-:-:S03]  /*0360*/  @!P6 LOP3.LUT R6, R3, 0x800, RZ, 0x3c, !PT ;  /* 0x000008000306e812 */ /* 0x000fc600078e3cff */
[----:B------:R-:W-:Y:S04]  /*0370*/  BSSY.RECONVERGENT B0, `(.L_x_6) ;  /* 0x0000007000007945 */ /* 0x000fe80003800200 */
[----:B------:R-:W-:Y:S05]  /*0380*/  @P1 BRA `(.L_x_7) ;  /* 0x0000000000141947 */ /* 0x000fea0003800000 */
[----:B------:R-:W-:Y:S02]  /*0390*/  LOP3.LUT R2, R3, 0x20, RZ, 0x3c, !PT ;  /* 0x0000002003027812 */ /* 0x000fe400078e3cff */
[----:B------:R-:W-:-:S03]  /*03a0*/  LOP3.LUT P1, RZ, R0, 0x10, RZ, 0xc0, !PT ;  /* 0x0000001000ff7812 */ /* 0x000fc6000782c0ff */
[----:B------:R-:W0:Y:S02]  /*03b0*/  LDS R5, [R2+UR4] ;  /* 0x0000000402057984 */ /* 0x000e240008000800 */
[----:B0123--:R-:W-:-:S08]  /*03c0*/  IMAD.IADD R4, R4, 0x1, R5 ;  /* 0x0000000104047824 */ /* 0x00ffd000078e0205 */
[----:B------:R4:W-:Y:S02]  /*03d0*/  @P1 STS [R3+UR4], R4 ;  /* 0x0000000403001988 */ /* 0x0009e40008000804 */
.L_x_7:
[----:B------:R-:W-:Y:S05]  /*03e0*/  BSYNC.RECONVERGENT B0 ;  /* 0x0000000000007941 */ /* 0x000fea0003800200 */
.L_x_6:
[----:B------:R-:W-:Y:S06]  /*03f0*/  BAR.SYNC.DEFER_BLOCKING 0x0 ;  /* 0x0000000000007b1d */ /* 0x000fec0000010000 */
[----:B------:R-:W-:Y:S04]  /*0400*/  BSSY.RECONVERGENT B0, `(.L_x_8) ;  /* 0x0000007000007945 */ /* 0x000fe80003800200 */
[----:B------:R-:W-:Y:S05]  /*0410*/  @P2 BRA `(.L_x_9) ;  /* 0x0000000000142947 */ /* 0x000fea0003800000 */
[----:B------:R-:W-:Y:S02]  /*0420*/  LOP3.LUT R2, R3, 0x40, RZ, 0x3c, !PT ;  /* 0x0000004003027812 */ /* 0x000fe400078e3cff */
[----:B------:R-:W-:-:S03]  /*0430*/  LOP3.LUT P1, RZ, R0, 0x20, RZ, 0xc0, !PT ;  /* 0x0000002000ff7812 */ /* 0x000fc6000782c0ff */
[----:B------:R-:W0:Y:S02]  /*0440*/  LDS R5, [R2+UR4] ;  /* 0x0000000402057984 */ /* 0x000e240008000800 */
[----:B01234-:R-:W-:-:S08]  /*0450*/  IMAD.IADD R4, R4, 0x1, R5 ;  /* 0x0000000104047824 */ /* 0x01ffd000078e0205 */
[----:B------:R0:W-:Y:S02]  /*0460*/  @P1 STS [R3+UR4], R4 ;  /* 0x0000000403001988 */ /* 0x0001e40008000804 */
.L_x_9:
[----:B------:R-:W-:Y:S05]  /*0470*/  BSYNC.RECONVERGENT B0 ;  /* 0x0000000000007941 */ /* 0x000fea0003800200 */
.L_x_8:
        /* <DEDUP_REMOVED lines=8> */
.L_x_11:
[----:B------:R-:W-:Y:S05]  /*0500*/  BSYNC.RECONVERGENT B0 ;  /* 0x0000000000007941 */ /* 0x000fea0003800200 */
.L_x_10:
        /* <DEDUP_REMOVED lines=8> */
.L_x_13:
[----:B------:R-:W-:Y:S05]  /*0590*/  BSYNC.RECONVERGENT B0 ;  /* 0x0000000000007941 */ /* 0x000fea0003800200 */
.L_x_12:
        /* <DEDUP_REMOVED lines=8> */
.L_x_15:
[----:B------:R-:W-:Y:S05]  /*0620*/  BSYNC.RECONVERGENT B0 ;  /* 0x0000000000007941 */ /* 0x000fea0003800200 */
.L_x_14:
        /* <DEDUP_REMOVED lines=8> */
.L_x_17:
[----:B------:R-:W-:Y:S05]  /*06b0*/  BSYNC.RECONVERGENT B0 ;  /* 0x0000000000007941 */ /* 0x000fea0003800200 */
.L_x_16:
[----:B------:R-:W-:Y:S01]  /*06c0*/  BAR.SYNC.DEFER_BLOCKING 0x0 ;  /* 0x0000000000007b1d */ /* 0x000fe20000010000 */
[----:B------:R-:W-:-:S05]  /*06d0*/  ISETP.NE.AND P0, PT, R0, RZ, PT ;  /* 0x000000ff0000720c */ /* 0x000fca0003f05270 */
[----:B------:R0:W0:Y:S02]  /*06e0*/  @!P6 LDS R5, [R6+UR4] ;  /* 0x000000040605e984 */ /* 0x0000240008000800 */
[----:B------:R-:W-:Y:S06]  /*06f0*/  BAR.SYNC.DEFER_BLOCKING 0x0 ;  /* 0x0000000000007b1d */ /* 0x000fec0000010000 */
[----:B------:R-:W-:Y:S05]  /*0700*/  @P0 EXIT ;  /* 0x000000000000094d */ /* 0x000fea0003800000 */
[----:B01234-:R-:W0:Y:S01]  /*0710*/  LDC.64 R2, c[0x0][0x388] ;  /* 0x0000e200ff027b82 */ /* 0x01fe220000000a00 */
[----:B------:R-:W-:-:S05]  /*0720*/  @!P6 IMAD.IADD R4, R4, 0x1, R5 ;  /* 0x000000010404e824 */ /* 0x000fca00078e0205 */
[----:B0-----:R-:W-:Y:S01]  /*0730*/  REDG.E.ADD.STRONG.GPU desc[UR6][R2.64], R4 ;  /* 0x000000040200798e */ /* 0x001fe2000c12e106 */
[----:B------:R-:W-:Y:S05]  /*0740*/  EXIT ;  /* 0x000000000000794d */ /* 0x000fea0003800000 */
.L_x_18:
[----:B------:R-:W-:-:S00]  /*0750*/  BRA `(.L_x_18) ;  /* 0xfffffffc00fc7947 */ /* 0x000fc0000383ffff */
[----:B------:R-:W-:-:S00]  /*0760*/  NOP ;  /* 0x0000000000007918 */ /* 0x000fc00000000000 */
        /* <DEDUP_REMOVED lines=9> */
.L_x_19:


//--------------------- .nv.shared._Z6reducePiS_m --------------------------
	.section	.nv.shared._Z6reducePiS_m,"aw",@nobits
	.sectionflags	@""
	.align	4
.nv.shared._Z6reducePiS_m:
	.zero		5120


//--------------------- .nv.shared.reserved.0     --------------------------
	.section	.nv.shared.reserved.0,"aw",@nobits
	.weak		__nv_reservedSMEM_offset_0_alias
	.size		__nv_reservedSMEM_offset_0_alias, 0, 64
	.other		__nv_reservedSMEM_offset_0_alias,@"STO_CUDA_RESERVED_SHARED STV_DEFAULT"
__nv_reservedSMEM_offset_0_alias:
	.zero		0
	.zero		64


//--------------------- .nv.constant0._Z6reducePiS_m --------------------------
	.section	.nv.constant0._Z6reducePiS_m,"a",@progbits
	.sectionflags	@""
	.align	4
.nv.constant0._Z6reducePiS_m:
	.zero		920


//--------------------- SYMBOLS --------------------------

	.type		.nv.reservedSmem.offset0,@object
	.size		.nv.reservedSmem.offset0,0x4
	.type		.nv.reservedSmem.cap,@object
	.size		.nv.reservedSmem.cap,0x4
